//
// Generated by NVIDIA NVVM Compiler
//
// Compiler Build ID: CL-36424714
// Cuda compilation tools, release 13.0, V13.0.88
// Based on NVVM 20.0.0
//

.version 9.0
.target sm_100
.address_size 64

	// .globl	_Z10minComparePiiPb

.visible .entry _Z10minComparePiiPb(
	.param .u64 .ptr .align 1 _Z10minComparePiiPb_param_0,
	.param .u32 _Z10minComparePiiPb_param_1,
	.param .u64 .ptr .align 1 _Z10minComparePiiPb_param_2
)
{
	.reg .pred 	%p<4>;
	.reg .b16 	%rs<3>;
	.reg .b32 	%r<16>;
	.reg .b64 	%rd<13>;

	ld.param.u64 	%rd3, [_Z10minComparePiiPb_param_0];
	ld.param.u32 	%r4, [_Z10minComparePiiPb_param_1];
	ld.param.u64 	%rd4, [_Z10minComparePiiPb_param_2];
	cvta.to.global.u64 	%rd1, %rd4;
	mov.u32 	%r5, %tid.x;
	mov.u32 	%r6, %ctaid.x;
	mov.u32 	%r7, %ntid.x;
	mad.lo.s32 	%r1, %r6, %r7, %r5;
	mov.u32 	%r8, %tid.y;
	mov.u32 	%r9, %ctaid.y;
	mov.u32 	%r10, %ntid.y;
	mad.lo.s32 	%r2, %r9, %r10, %r8;
	setp.eq.s32 	%p1, %r1, %r2;
	@%p1 bra 	$L__BB0_5;
	cvta.to.global.u64 	%rd5, %rd3;
	shl.b32 	%r11, %r1, 10;
	add.s32 	%r12, %r11, %r4;
	mul.wide.s32 	%rd6, %r12, 4;
	add.s64 	%rd7, %rd5, %rd6;
	ld.global.u32 	%r3, [%rd7];
	shl.b32 	%r13, %r2, 10;
	add.s32 	%r14, %r13, %r4;
	mul.wide.s32 	%rd8, %r14, 4;
	add.s64 	%rd2, %rd5, %rd8;
	setp.gt.u32 	%p2, %r3, 1;
	@%p2 bra 	$L__BB0_3;
	cvt.s64.s32 	%rd11, %r1;
	add.s64 	%rd12, %rd1, %rd11;
	mov.b16 	%rs2, 0;
	st.global.u8 	[%rd12], %rs2;
	bra.uni 	$L__BB0_5;
$L__BB0_3:
	ld.global.u32 	%r15, [%rd2];
	setp.le.s32 	%p3, %r3, %r15;
	@%p3 bra 	$L__BB0_5;
	cvt.s64.s32 	%rd9, %r1;
	add.s64 	%rd10, %rd1, %rd9;
	mov.b16 	%rs1, 0;
	st.global.u8 	[%rd10], %rs1;
$L__BB0_5:
	ret;

}
	// .globl	_Z7cudaMinPiiPbS_
.visible .entry _Z7cudaMinPiiPbS_(
	.param .u64 .ptr .align 1 _Z7cudaMinPiiPbS__param_0,
	.param .u32 _Z7cudaMinPiiPbS__param_1,
	.param .u64 .ptr .align 1 _Z7cudaMinPiiPbS__param_2,
	.param .u64 .ptr .align 1 _Z7cudaMinPiiPbS__param_3
)
{
	.reg .pred 	%p<2>;
	.reg .b16 	%rs<2>;
	.reg .b32 	%r<6>;
	.reg .b64 	%rd<11>;

	ld.param.u64 	%rd1, [_Z7cudaMinPiiPbS__param_0];
	ld.param.u32 	%r2, [_Z7cudaMinPiiPbS__param_1];
	ld.param.u64 	%rd3, [_Z7cudaMinPiiPbS__param_2];
	ld.param.u64 	%rd2, [_Z7cudaMinPiiPbS__param_3];
	cvta.to.global.u64 	%rd4, %rd3;
	mov.u32 	%r1, %ctaid.x;
	cvt.u64.u32 	%rd5, %r1;
	add.s64 	%rd6, %rd4, %rd5;
	ld.global.u8 	%rs1, [%rd6];
	setp.eq.s16 	%p1, %rs1, 0;
	@%p1 bra 	$L__BB1_2;
	cvta.to.global.u64 	%rd7, %rd1;
	cvta.to.global.u64 	%rd8, %rd2;
	shl.b32 	%r3, %r1, 10;
	add.s32 	%r4, %r3, %r2;
	mul.wide.s32 	%rd9, %r4, 4;
	add.s64 	%rd10, %rd7, %rd9;
	ld.global.u32 	%r5, [%rd10];
	st.global.u32 	[%rd8], %r5;
$L__BB1_2:
	ret;

}
	// .globl	_Z10maxComparePiPb
.visible .entry _Z10maxComparePiPb(
	.param .u64 .ptr .align 1 _Z10maxComparePiPb_param_0,
	.param .u64 .ptr .align 1 _Z10maxComparePiPb_param_1
)
{
	.reg .pred 	%p<3>;
	.reg .b16 	%rs<2>;
	.reg .b32 	%r<11>;
	.reg .b64 	%rd<11>;

	ld.param.u64 	%rd1, [_Z10maxComparePiPb_param_0];
	ld.param.u64 	%rd2, [_Z10maxComparePiPb_param_1];
	mov.u32 	%r3, %tid.x;
	mov.u32 	%r4, %ctaid.x;
	mov.u32 	%r5, %ntid.x;
	mad.lo.s32 	%r1, %r4, %r5, %r3;
	mov.u32 	%r6, %tid.y;
	mov.u32 	%r7, %ctaid.y;
	mov.u32 	%r8, %ntid.y;
	mad.lo.s32 	%r2, %r7, %r8, %r6;
	setp.eq.s32 	%p1, %r1, %r2;
	@%p1 bra 	$L__BB2_3;
	cvta.to.global.u64 	%rd3, %rd1;
	mul.wide.s32 	%rd4, %r1, 4;
	add.s64 	%rd5, %rd3, %rd4;
	ld.global.u32 	%r9, [%rd5];
	mul.wide.u32 	%rd6, %r2, 4;
	add.s64 	%rd7, %rd3, %rd6;
	ld.global.u32 	%r10, [%rd7];
	setp.ge.s32 	%p2, %r9, %r10;
	@%p2 bra 	$L__BB2_3;
	cvt.s64.s32 	%rd8, %r1;
	cvta.to.global.u64 	%rd9, %rd2;
	add.s64 	%rd10, %rd9, %rd8;
	mov.b16 	%rs1, 0;
	st.global.u8 	[%rd10], %rs1;
$L__BB2_3:
	ret;

}
	// .globl	_Z7cudaMaxPiPbS_
.visible .entry _Z7cudaMaxPiPbS_(
	.param .u64 .ptr .align 1 _Z7cudaMaxPiPbS__param_0,
	.param .u64 .ptr .align 1 _Z7cudaMaxPiPbS__param_1,
	.param .u64 .ptr .align 1 _Z7cudaMaxPiPbS__param_2
)
{
	.reg .pred 	%p<2>;
	.reg .b16 	%rs<2>;
	.reg .b32 	%r<3>;
	.reg .b64 	%rd<11>;

	ld.param.u64 	%rd1, [_Z7cudaMaxPiPbS__param_0];
	ld.param.u64 	%rd3, [_Z7cudaMaxPiPbS__param_1];
	ld.param.u64 	%rd2, [_Z7cudaMaxPiPbS__param_2];
	cvta.to.global.u64 	%rd4, %rd3;
	mov.u32 	%r1, %ctaid.x;
	cvt.u64.u32 	%rd5, %r1;
	add.s64 	%rd6, %rd4, %rd5;
	ld.global.u8 	%rs1, [%rd6];
	setp.eq.s16 	%p1, %rs1, 0;
	@%p1 bra 	$L__BB3_2;
	cvta.to.global.u64 	%rd7, %rd1;
	cvta.to.global.u64 	%rd8, %rd2;
	mul.wide.u32 	%rd9, %r1, 4;
	add.s64 	%rd10, %rd7, %rd9;
	ld.global.u32 	%r2, [%rd10];
	st.global.u32 	[%rd8], %r2;
$L__BB3_2:
	ret;

}
	// .globl	_Z12cudaBoolFillPbi
.visible .entry _Z12cudaBoolFillPbi(
	.param .u64 .ptr .align 1 _Z12cudaBoolFillPbi_param_0,
	.param .u32 _Z12cudaBoolFillPbi_param_1
)
{
	.reg .pred 	%p<2>;
	.reg .b16 	%rs<2>;
	.reg .b32 	%r<6>;
	.reg .b64 	%rd<5>;

	ld.param.u64 	%rd1, [_Z12cudaBoolFillPbi_param_0];
	ld.param.u32 	%r2, [_Z12cudaBoolFillPbi_param_1];
	mov.u32 	%r3, %tid.x;
	mov.u32 	%r4, %ctaid.x;
	mov.u32 	%r5, %ntid.x;
	mad.lo.s32 	%r1, %r4, %r5, %r3;
	setp.ge.s32 	%p1, %r1, %r2;
	@%p1 bra 	$L__BB4_2;
	cvta.to.global.u64 	%rd2, %rd1;
	cvt.s64.s32 	%rd3, %r1;
	add.s64 	%rd4, %rd2, %rd3;
	mov.b16 	%rs1, 1;
	st.global.u8 	[%rd4], %rs1;
$L__BB4_2:
	ret;

}
	// .globl	_Z10fillColumnPiS_S_
.visible .entry _Z10fillColumnPiS_S_(
	.param .u64 .ptr .align 1 _Z10fillColumnPiS_S__param_0,
	.param .u64 .ptr .align 1 _Z10fillColumnPiS_S__param_1,
	.param .u64 .ptr .align 1 _Z10fillColumnPiS_S__param_2
)
{
	.reg .pred 	%p<3>;
	.reg .b32 	%r<20>;
	.reg .b64 	%rd<15>;

	ld.param.u64 	%rd2, [_Z10fillColumnPiS_S__param_0];
	ld.param.u64 	%rd3, [_Z10fillColumnPiS_S__param_1];
	ld.param.u64 	%rd4, [_Z10fillColumnPiS_S__param_2];
	cvta.to.global.u64 	%rd1, %rd3;
	cvta.to.global.u64 	%rd5, %rd4;
	mov.u32 	%r7, %tid.x;
	mov.u32 	%r8, %ctaid.x;
	mov.u32 	%r9, %ntid.x;
	mad.lo.s32 	%r1, %r8, %r9, %r7;
	ld.global.u32 	%r2, [%rd5];
	setp.eq.s32 	%p1, %r1, %r2;
	mov.b32 	%r19, 1;
	@%p1 bra 	$L__BB5_3;
	cvta.to.global.u64 	%rd6, %rd2;
	not.b32 	%r11, %r1;
	add.s32 	%r3, %r2, %r11;
	mul.wide.s32 	%rd7, %r3, 4;
	add.s64 	%rd8, %rd6, %rd7;
	ld.global.u32 	%r12, [%rd8];
	mul.wide.s32 	%rd9, %r2, 4;
	add.s64 	%rd10, %rd6, %rd9;
	ld.global.u32 	%r13, [%rd10];
	setp.ne.s32 	%p2, %r12, %r13;
	@%p2 bra 	$L__BB5_3;
	shl.b32 	%r14, %r1, 10;
	add.s32 	%r15, %r14, %r3;
	mul.wide.s32 	%rd11, %r15, 4;
	add.s64 	%rd12, %rd1, %rd11;
	ld.global.u32 	%r16, [%rd12];
	add.s32 	%r19, %r16, 1;
$L__BB5_3:
	shl.b32 	%r17, %r1, 10;
	add.s32 	%r18, %r17, %r2;
	mul.wide.s32 	%rd13, %r18, 4;
	add.s64 	%rd14, %rd1, %rd13;
	st.global.u32 	[%rd14], %r19;
	ret;

}


// ===== COMPILED SASS (sm_100) =====

	.target	sm_100

	.elftype	@"ET_EXEC"


//--------------------- .note.nv.tkinfo           --------------------------
	.section	.note.nv.tkinfo,"",@"SHT_NOTE"
	.sectionflags	@"SHF_NOTE_NV_TKINFO"
	.tkinfo
        /*0018*/ 	.word	0x00000002
        /*0030*/ 	.string	""
        /*0030*/ 	.string	"ptxas"
        /*0030*/ 	.string	"Cuda compilation tools, release 13.0, V13.0.88"
        /*0030*/ 	.string	"Build cuda_13.0.r13.0/compiler.36424714_0"
        /*0030*/ 	.string	"-arch sm_100 -m 64 "



//--------------------- .note.nv.cuinfo           --------------------------
	.section	.note.nv.cuinfo,"",@"SHT_NOTE"
	.sectionflags	@"SHF_NOTE_NV_CUINFO"
        /*0018*/ 	.short	0x0002
        /*001a*/ 	.short	0x0064
        /*001c*/ 	.short	0x0082
	.zero		2


//--------------------- .nv.info                  --------------------------
	.section	.nv.info,"",@"SHT_CUDA_INFO"
	.align	4


	//----- nvinfo : EIATTR_REGCOUNT
	.align		4
        /*0000*/ 	.byte	0x04, 0x2f
        /*0002*/ 	.short	(.L_1 - .L_0)
	.align		4
.L_0:
        /*0004*/ 	.word	index@(_Z10minComparePiiPb)
        /*0008*/ 	.word	0x0000000e


	//----- nvinfo : EIATTR_FRAME_SIZE
	.align		4
.L_1:
        /*000c*/ 	.byte	0x04, 0x11
        /*000e*/ 	.short	(.L_3 - .L_2)
	.align		4
.L_2:
        /*0010*/ 	.word	index@(_Z10minComparePiiPb)
        /*0014*/ 	.word	0x00000000


	//----- nvinfo : EIATTR_REGCOUNT
	.align		4
.L_3:
        /*0018*/ 	.byte	0x04, 0x2f
        /*001a*/ 	.short	(.L_5 - .L_4)
	.align		4
.L_4:
        /*001c*/ 	.word	index@(_Z7cudaMinPiiPbS_)
        /*0020*/ 	.word	0x00000008


	//----- nvinfo : EIATTR_FRAME_SIZE
	.align		4
.L_5:
        /*0024*/ 	.byte	0x04, 0x11
        /*0026*/ 	.short	(.L_7 - .L_6)
	.align		4
.L_6:
        /*0028*/ 	.word	index@(_Z7cudaMinPiiPbS_)
        /*002c*/ 	.word	0x00000000


	//----- nvinfo : EIATTR_REGCOUNT
	.align		4
.L_7:
        /*0030*/ 	.byte	0x04, 0x2f
        /*0032*/ 	.short	(.L_9 - .L_8)
	.align		4
.L_8:
        /*0034*/ 	.word	index@(_Z10maxComparePiPb)
        /*0038*/ 	.word	0x0000000a


	//----- nvinfo : EIATTR_FRAME_SIZE
	.align		4
.L_9:
        /*003c*/ 	.byte	0x04, 0x11
        /*003e*/ 	.short	(.L_11 - .L_10)
	.align		4
.L_10:
        /*0040*/ 	.word	index@(_Z10maxComparePiPb)
        /*0044*/ 	.word	0x00000000


	//----- nvinfo : EIATTR_REGCOUNT
	.align		4
.L_11:
        /*0048*/ 	.byte	0x04, 0x2f
        /*004a*/ 	.short	(.L_13 - .L_12)
	.align		4
.L_12:
        /*004c*/ 	.word	index@(_Z7cudaMaxPiPbS_)
        /*0050*/ 	.word	0x00000008


	//----- nvinfo : EIATTR_FRAME_SIZE
	.align		4
.L_13:
        /*0054*/ 	.byte	0x04, 0x11
        /*0056*/ 	.short	(.L_15 - .L_14)
	.align		4
.L_14:
        /*0058*/ 	.word	index@(_Z7cudaMaxPiPbS_)
        /*005c*/ 	.word	0x00000000


	//----- nvinfo : EIATTR_REGCOUNT
	.align		4
.L_15:
        /*0060*/ 	.byte	0x04, 0x2f
        /*0062*/ 	.short	(.L_17 - .L_16)
	.align		4
.L_16:
        /*0064*/ 	.word	index@(_Z12cudaBoolFillPbi)
        /*0068*/ 	.word	0x00000007


	//----- nvinfo : EIATTR_FRAME_SIZE
	.align		4
.L_17:
        /*006c*/ 	.byte	0x04, 0x11
        /*006e*/ 	.short	(.L_19 - .L_18)
	.align		4
.L_18:
        /*0070*/ 	.word	index@(_Z12cudaBoolFillPbi)
        /*0074*/ 	.word	0x00000000


	//----- nvinfo : EIATTR_REGCOUNT
	.align		4
.L_19:
        /*0078*/ 	.byte	0x04, 0x2f
        /*007a*/ 	.short	(.L_21 - .L_20)
	.align		4
.L_20:
        /*007c*/ 	.word	index@(_Z10fillColumnPiS_S_)
        /*0080*/ 	.word	0x0000000e


	//----- nvinfo : EIATTR_FRAME_SIZE
	.align		4
.L_21:
        /*0084*/ 	.byte	0x04, 0x11
        /*0086*/ 	.short	(.L_23 - .L_22)
	.align		4
.L_22:
        /*0088*/ 	.word	index@(_Z10fillColumnPiS_S_)
        /*008c*/ 	.word	0x00000000


	//----- nvinfo : EIATTR_MIN_STACK_SIZE
	.align		4
.L_23:
        /*0090*/ 	.byte	0x04, 0x12
        /*0092*/ 	.short	(.L_25 - .L_24)
	.align		4
.L_24:
        /*0094*/ 	.word	index@(_Z10fillColumnPiS_S_)
        /*0098*/ 	.word	0x00000000


	//----- nvinfo : EIATTR_MIN_STACK_SIZE
	.align		4
.L_25:
        /*009c*/ 	.byte	0x04, 0x12
        /*009e*/ 	.short	(.L_27 - .L_26)
	.align		4
.L_26:
        /*00a0*/ 	.word	index@(_Z12cudaBoolFillPbi)
        /*00a4*/ 	.word	0x00000000


	//----- nvinfo : EIATTR_MIN_STACK_SIZE
	.align		4
.L_27:
        /*00a8*/ 	.byte	0x04, 0x12
        /*00aa*/ 	.short	(.L_29 - .L_28)
	.align		4
.L_28:
        /*00ac*/ 	.word	index@(_Z7cudaMaxPiPbS_)
        /*00b0*/ 	.word	0x00000000


	//----- nvinfo : EIATTR_MIN_STACK_SIZE
	.align		4
.L_29:
        /*00b4*/ 	.byte	0x04, 0x12
        /*00b6*/ 	.short	(.L_31 - .L_30)
	.align		4
.L_30:
        /*00b8*/ 	.word	index@(_Z10maxComparePiPb)
        /*00bc*/ 	.word	0x00000000


	//----- nvinfo : EIATTR_MIN_STACK_SIZE
	.align		4
.L_31:
        /*00c0*/ 	.byte	0x04, 0x12
        /*00c2*/ 	.short	(.L_33 - .L_32)
	.align		4
.L_32:
        /*00c4*/ 	.word	index@(_Z7cudaMinPiiPbS_)
        /*00c8*/ 	.word	0x00000000


	//----- nvinfo : EIATTR_MIN_STACK_SIZE
	.align		4
.L_33:
        /*00cc*/ 	.byte	0x04, 0x12
        /*00ce*/ 	.short	(.L_35 - .L_34)
	.align		4
.L_34:
        /*00d0*/ 	.word	index@(_Z10minComparePiiPb)
        /*00d4*/ 	.word	0x00000000
.L_35:


//--------------------- .nv.compat                --------------------------
	.section	.nv.compat,"",@"SHT_CUDA_COMPAT_INFO"
	.align	4
        /*0000*/ 	.byte	0x02, 0x09, 0x00, 0x00, 0x02, 0x02, 0x01, 0x00, 0x02, 0x05, 0x05, 0x00, 0x03, 0x07, 0x01, 0x01
        /*0010*/ 	.byte	0x02, 0x03, 0x00, 0x00, 0x02, 0x06, 0x01, 0x00, 0x04, 0x0b, 0x08, 0x00, 0x09, 0x00, 0x00, 0x00
        /*0020*/ 	.byte	0x00, 0x00, 0x00, 0x00


//--------------------- .nv.info._Z10fillColumnPiS_S_ --------------------------
	.section	.nv.info._Z10fillColumnPiS_S_,"",@"SHT_CUDA_INFO"
	.sectionflags	@""
	.align	4


	//----- nvinfo : EIATTR_CUDA_API_VERSION
	.align		4
        /*0000*/ 	.byte	0x04, 0x37
        /*0002*/ 	.short	(.L_37 - .L_36)
.L_36:
        /*0004*/ 	.word	0x00000082


	//----- nvinfo : EIATTR_KPARAM_INFO
	.align		4
.L_37:
        /*0008*/ 	.byte	0x04, 0x17
        /*000a*/ 	.short	(.L_39 - .L_38)
.L_38:
        /*000c*/ 	.word	0x00000000
        /*0010*/ 	.short	0x0002
        /*0012*/ 	.short	0x0010
        /*0014*/ 	.byte	0x00, 0xf5, 0x21, 0x00


	//----- nvinfo : EIATTR_KPARAM_INFO
	.align		4
.L_39:
        /*0018*/ 	.byte	0x04, 0x17
        /*001a*/ 	.short	(.L_41 - .L_40)
.L_40:
        /*001c*/ 	.word	0x00000000
        /*0020*/ 	.short	0x0001
        /*0022*/ 	.short	0x0008
        /*0024*/ 	.byte	0x00, 0xf5, 0x21, 0x00


	//----- nvinfo : EIATTR_KPARAM_INFO
	.align		4
.L_41:
        /*0028*/ 	.byte	0x04, 0x17
        /*002a*/ 	.short	(.L_43 - .L_42)
.L_42:
        /*002c*/ 	.word	0x00000000
        /*0030*/ 	.short	0x0000
        /*0032*/ 	.short	0x0000
        /*0034*/ 	.byte	0x00, 0xf5, 0x21, 0x00


	//----- nvinfo : EIATTR_SPARSE_MMA_MASK
	.align		4
.L_43:
        /*0038*/ 	.byte	0x03, 0x50
        /*003a*/ 	.short	0x0000


	//----- nvinfo : EIATTR_MAXREG_COUNT
	.align		4
        /*003c*/ 	.byte	0x03, 0x1b
        /*003e*/ 	.short	0x00ff


	//----- nvinfo : EIATTR_MERCURY_ISA_VERSION
	.align		4
        /*0040*/ 	.byte	0x03, 0x5f
        /*0042*/ 	.short	0x0101


	//----- nvinfo : EIATTR_VRC_CTA_INIT_COUNT
	.align		4
        /*0044*/ 	.byte	0x02, 0x4a
	.zero		1
	.zero		1


	//----- nvinfo : EIATTR_EXIT_INSTR_OFFSETS
	.align		4
        /*0048*/ 	.byte	0x04, 0x1c
        /*004a*/ 	.short	(.L_45 - .L_44)


	//   ....[0]....
.L_44:
        /*004c*/ 	.word	0x000001f0


	//----- nvinfo : EIATTR_CRS_STACK_SIZE
	.align		4
.L_45:
        /*0050*/ 	.byte	0x04, 0x1e
        /*0052*/ 	.short	(.L_47 - .L_46)
.L_46:
        /*0054*/ 	.word	0x00000000


	//----- nvinfo : EIATTR_CBANK_PARAM_SIZE
	.align		4
.L_47:
        /*0058*/ 	.byte	0x03, 0x19
        /*005a*/ 	.short	0x0018


	//----- nvinfo : EIATTR_PARAM_CBANK
	.align		4
        /*005c*/ 	.byte	0x04, 0x0a
        /*005e*/ 	.short	(.L_49 - .L_48)
	.align		4
.L_48:
        /*0060*/ 	.word	index@(.nv.constant0._Z10fillColumnPiS_S_)
        /*0064*/ 	.short	0x0380
        /*0066*/ 	.short	0x0018


	//----- nvinfo : EIATTR_SW_WAR
	.align		4
.L_49:
        /*0068*/ 	.byte	0x04, 0x36
        /*006a*/ 	.short	(.L_51 - .L_50)
.L_50:
        /*006c*/ 	.word	0x00000008
.L_51:


//--------------------- .nv.info._Z12cudaBoolFillPbi --------------------------
	.section	.nv.info._Z12cudaBoolFillPbi,"",@"SHT_CUDA_INFO"
	.sectionflags	@""
	.align	4


	//----- nvinfo : EIATTR_CUDA_API_VERSION
	.align		4
        /*0000*/ 	.byte	0x04, 0x37
        /*0002*/ 	.short	(.L_53 - .L_52)
.L_52:
        /*0004*/ 	.word	0x00000082


	//----- nvinfo : EIATTR_KPARAM_INFO
	.align		4
.L_53:
        /*0008*/ 	.byte	0x04, 0x17
        /*000a*/ 	.short	(.L_55 - .L_54)
.L_54:
        /*000c*/ 	.word	0x00000000
        /*0010*/ 	.short	0x0001
        /*0012*/ 	.short	0x0008
        /*0014*/ 	.byte	0x00, 0xf0, 0x11, 0x00


	//----- nvinfo : EIATTR_KPARAM_INFO
	.align		4
.L_55:
        /*0018*/ 	.byte	0x04, 0x17
        /*001a*/ 	.short	(.L_57 - .L_56)
.L_56:
        /*001c*/ 	.word	0x00000000
        /*0020*/ 	.short	0x0000
        /*0022*/ 	.short	0x0000
        /*0024*/ 	.byte	0x00, 0xf5, 0x21, 0x00


	//----- nvinfo : EIATTR_SPARSE_MMA_MASK
	.align		4
.L_57:
        /*0028*/ 	.byte	0x03, 0x50
        /*002a*/ 	.short	0x0000


	//----- nvinfo : EIATTR_MAXREG_COUNT
	.align		4
        /*002c*/ 	.byte	0x03, 0x1b
        /*002e*/ 	.short	0x00ff


	//----- nvinfo : EIATTR_MERCURY_ISA_VERSION
	.align		4
        /*0030*/ 	.byte	0x03, 0x5f
        /*0032*/ 	.short	0x0101


	//----- nvinfo : EIATTR_VRC_CTA_INIT_COUNT
	.align		4
        /*0034*/ 	.byte	0x02, 0x4a
	.zero		1
	.zero		1


	//----- nvinfo : EIATTR_EXIT_INSTR_OFFSETS
	.align		4
        /*0038*/ 	.byte	0x04, 0x1c
        /*003a*/ 	.short	(.L_59 - .L_58)


	//   ....[0]....
.L_58:
        /*003c*/ 	.word	0x00000070


	//   ....[1]....
        /*0040*/ 	.word	0x000000f0


	//----- nvinfo : EIATTR_CBANK_PARAM_SIZE
	.align		4
.L_59:
        /*0044*/ 	.byte	0x03, 0x19
        /*0046*/ 	.short	0x000c


	//----- nvinfo : EIATTR_PARAM_CBANK
	.align		4
        /*0048*/ 	.byte	0x04, 0x0a
        /*004a*/ 	.short	(.L_61 - .L_60)
	.align		4
.L_60:
        /*004c*/ 	.word	index@(.nv.constant0._Z12cudaBoolFillPbi)
        /*0050*/ 	.short	0x0380
        /*0052*/ 	.short	0x000c


	//----- nvinfo : EIATTR_SW_WAR
	.align		4
.L_61:
        /*0054*/ 	.byte	0x04, 0x36
        /*0056*/ 	.short	(.L_63 - .L_62)
.L_62:
        /*0058*/ 	.word	0x00000008
.L_63:


//--------------------- .nv.info._Z7cudaMaxPiPbS_ --------------------------
	.section	.nv.info._Z7cudaMaxPiPbS_,"",@"SHT_CUDA_INFO"
	.sectionflags	@""
	.align	4


	//----- nvinfo : EIATTR_CUDA_API_VERSION
	.align		4
        /*0000*/ 	.byte	0x04, 0x37
        /*0002*/ 	.short	(.L_65 - .L_64)
.L_64:
        /*0004*/ 	.word	0x00000082


	//----- nvinfo : EIATTR_KPARAM_INFO
	.align		4
.L_65:
        /*0008*/ 	.byte	0x04, 0x17
        /*000a*/ 	.short	(.L_67 - .L_66)
.L_66:
        /*000c*/ 	.word	0x00000000
        /*0010*/ 	.short	0x0002
        /*0012*/ 	.short	0x0010
        /*0014*/ 	.byte	0x00, 0xf5, 0x21, 0x00


	//----- nvinfo : EIATTR_KPARAM_INFO
	.align		4
.L_67:
        /*0018*/ 	.byte	0x04, 0x17
        /*001a*/ 	.short	(.L_69 - .L_68)
.L_68:
        /*001c*/ 	.word	0x00000000
        /*0020*/ 	.short	0x0001
        /*0022*/ 	.short	0x0008
        /*0024*/ 	.byte	0x00, 0xf5, 0x21, 0x00


	//----- nvinfo : EIATTR_KPARAM_INFO
	.align		4
.L_69:
        /*0028*/ 	.byte	0x04, 0x17
        /*002a*/ 	.short	(.L_71 - .L_70)
.L_70:
        /*002c*/ 	.word	0x00000000
        /*0030*/ 	.short	0x0000
        /*0032*/ 	.short	0x0000
        /*0034*/ 	.byte	0x00, 0xf5, 0x21, 0x00


	//----- nvinfo : EIATTR_SPARSE_MMA_MASK
	.align		4
.L_71:
        /*0038*/ 	.byte	0x03, 0x50
        /*003a*/ 	.short	0x0000


	//----- nvinfo : EIATTR_MAXREG_COUNT
	.align		4
        /*003c*/ 	.byte	0x03, 0x1b
        /*003e*/ 	.short	0x00ff


	//----- nvinfo : EIATTR_MERCURY_ISA_VERSION
	.align		4
        /*0040*/ 	.byte	0x03, 0x5f
        /*0042*/ 	.short	0x0101


	//----- nvinfo : EIATTR_VRC_CTA_INIT_COUNT
	.align		4
        /*0044*/ 	.byte	0x02, 0x4a
	.zero		1
	.zero		1


	//----- nvinfo : EIATTR_EXIT_INSTR_OFFSETS
	.align		4
        /*0048*/ 	.byte	0x04, 0x1c
        /*004a*/ 	.short	(.L_73 - .L_72)


	//   ....[0]....
.L_72:
        /*004c*/ 	.word	0x00000080


	//   ....[1]....
        /*0050*/ 	.word	0x000000e0


	//----- nvinfo : EIATTR_CBANK_PARAM_SIZE
	.align		4
.L_73:
        /*0054*/ 	.byte	0x03, 0x19
        /*0056*/ 	.short	0x0018


	//----- nvinfo : EIATTR_PARAM_CBANK
	.align		4
        /*0058*/ 	.byte	0x04, 0x0a
        /*005a*/ 	.short	(.L_75 - .L_74)
	.align		4
.L_74:
        /*005c*/ 	.word	index@(.nv.constant0._Z7cudaMaxPiPbS_)
        /*0060*/ 	.short	0x0380
        /*0062*/ 	.short	0x0018


	//----- nvinfo : EIATTR_SW_WAR
	.align		4
.L_75:
        /*0064*/ 	.byte	0x04, 0x36
        /*0066*/ 	.short	(.L_77 - .L_76)
.L_76:
        /*0068*/ 	.word	0x00000008
.L_77:


//--------------------- .nv.info._Z10maxComparePiPb --------------------------
	.section	.nv.info._Z10maxComparePiPb,"",@"SHT_CUDA_INFO"
	.sectionflags	@""
	.align	4


	//----- nvinfo : EIATTR_CUDA_API_VERSION
	.align		4
        /*0000*/ 	.byte	0x04, 0x37
        /*0002*/ 	.short	(.L_79 - .L_78)
.L_78:
        /*0004*/ 	.word	0x00000082


	//----- nvinfo : EIATTR_KPARAM_INFO
	.align		4
.L_79:
        /*0008*/ 	.byte	0x04, 0x17
        /*000a*/ 	.short	(.L_81 - .L_80)
.L_80:
        /*000c*/ 	.word	0x00000000
        /*0010*/ 	.short	0x0001
        /*0012*/ 	.short	0x0008
        /*0014*/ 	.byte	0x00, 0xf5, 0x21, 0x00


	//----- nvinfo : EIATTR_KPARAM_INFO
	.align		4
.L_81:
        /*0018*/ 	.byte	0x04, 0x17
        /*001a*/ 	.short	(.L_83 - .L_82)
.L_82:
        /*001c*/ 	.word	0x00000000
        /*0020*/ 	.short	0x0000
        /*0022*/ 	.short	0x0000
        /*0024*/ 	.byte	0x00, 0xf5, 0x21, 0x00


	//----- nvinfo : EIATTR_SPARSE_MMA_MASK
	.align		4
.L_83:
        /*0028*/ 	.byte	0x03, 0x50
        /*002a*/ 	.short	0x0000


	//----- nvinfo : EIATTR_MAXREG_COUNT
	.align		4
        /*002c*/ 	.byte	0x03, 0x1b
        /*002e*/ 	.short	0x00ff


	//----- nvinfo : EIATTR_MERCURY_ISA_VERSION
	.align		4
        /*0030*/ 	.byte	0x03, 0x5f
        /*0032*/ 	.short	0x0101


	//----- nvinfo : EIATTR_VRC_CTA_INIT_COUNT
	.align		4
        /*0034*/ 	.byte	0x02, 0x4a
	.zero		1
	.zero		1


	//----- nvinfo : EIATTR_EXIT_INSTR_OFFSETS
	.align		4
        /*0038*/ 	.byte	0x04, 0x1c
        /*003a*/ 	.short	(.L_85 - .L_84)


	//   ....[0]....
.L_84:
        /*003c*/ 	.word	0x000000a0


	//   ....[1]....
        /*0040*/ 	.word	0x00000120


	//   ....[2]....
        /*0044*/ 	.word	0x00000170


	//----- nvinfo : EIATTR_CBANK_PARAM_SIZE
	.align		4
.L_85:
        /*0048*/ 	.byte	0x03, 0x19
        /*004a*/ 	.short	0x0010


	//----- nvinfo : EIATTR_PARAM_CBANK
	.align		4
        /*004c*/ 	.byte	0x04, 0x0a
        /*004e*/ 	.short	(.L_87 - .L_86)
	.align		4
.L_86:
        /*0050*/ 	.word	index@(.nv.constant0._Z10maxComparePiPb)
        /*0054*/ 	.short	0x0380
        /*0056*/ 	.short	0x0010


	//----- nvinfo : EIATTR_SW_WAR
	.align		4
.L_87:
        /*0058*/ 	.byte	0x04, 0x36
        /*005a*/ 	.short	(.L_89 - .L_88)
.L_88:
        /*005c*/ 	.word	0x00000008
.L_89:


//--------------------- .nv.info._Z7cudaMinPiiPbS_ --------------------------
	.section	.nv.info._Z7cudaMinPiiPbS_,"",@"SHT_CUDA_INFO"
	.sectionflags	@""
	.align	4


	//----- nvinfo : EIATTR_CUDA_API_VERSION
	.align		4
        /*0000*/ 	.byte	0x04, 0x37
        /*0002*/ 	.short	(.L_91 - .L_90)
.L_90:
        /*0004*/ 	.word	0x00000082


	//----- nvinfo : EIATTR_KPARAM_INFO
	.align		4
.L_91:
        /*0008*/ 	.byte	0x04, 0x17
        /*000a*/ 	.short	(.L_93 - .L_92)
.L_92:
        /*000c*/ 	.word	0x00000000
        /*0010*/ 	.short	0x0003
        /*0012*/ 	.short	0x0018
        /*0014*/ 	.byte	0x00, 0xf5, 0x21, 0x00


	//----- nvinfo : EIATTR_KPARAM_INFO
	.align		4
.L_93:
        /*0018*/ 	.byte	0x04, 0x17
        /*001a*/ 	.short	(.L_95 - .L_94)
.L_94:
        /*001c*/ 	.word	0x00000000
        /*0020*/ 	.short	0x0002
        /*0022*/ 	.short	0x0010
        /*0024*/ 	.byte	0x00, 0xf5, 0x21, 0x00


	//----- nvinfo : EIATTR_KPARAM_INFO
	.align		4
.L_95:
        /*0028*/ 	.byte	0x04, 0x17
        /*002a*/ 	.short	(.L_97 - .L_96)
.L_96:
        /*002c*/ 	.word	0x00000000
        /*0030*/ 	.short	0x0001
        /*0032*/ 	.short	0x0008
        /*0034*/ 	.byte	0x00, 0xf0, 0x11, 0x00


	//----- nvinfo : EIATTR_KPARAM_INFO
	.align		4
.L_97:
        /*0038*/ 	.byte	0x04, 0x17
        /*003a*/ 	.short	(.L_99 - .L_98)
.L_98:
        /*003c*/ 	.word	0x00000000
        /*0040*/ 	.short	0x0000
        /*0042*/ 	.short	0x0000
        /*0044*/ 	.byte	0x00, 0xf5, 0x21, 0x00


	//----- nvinfo : EIATTR_SPARSE_MMA_MASK
	.align		4
.L_99:
        /*0048*/ 	.byte	0x03, 0x50
        /*004a*/ 	.short	0x0000


	//----- nvinfo : EIATTR_MAXREG_COUNT
	.align		4
        /*004c*/ 	.byte	0x03, 0x1b
        /*004e*/ 	.short	0x00ff


	//----- nvinfo : EIATTR_MERCURY_ISA_VERSION
	.align		4
        /*0050*/ 	.byte	0x03, 0x5f
        /*0052*/ 	.short	0x0101


	//----- nvinfo : EIATTR_VRC_CTA_INIT_COUNT
	.align		4
        /*0054*/ 	.byte	0x02, 0x4a
	.zero		1
	.zero		1


	//----- nvinfo : EIATTR_EXIT_INSTR_OFFSETS
	.align		4
        /*0058*/ 	.byte	0x04, 0x1c
        /*005a*/ 	.short	(.L_101 - .L_100)


	//   ....[0]....
.L_100:
        /*005c*/ 	.word	0x00000080


	//   ....[1]....
        /*0060*/ 	.word	0x00000100


	//----- nvinfo : EIATTR_CBANK_PARAM_SIZE
	.align		4
.L_101:
        /*0064*/ 	.byte	0x03, 0x19
        /*0066*/ 	.short	0x0020


	//----- nvinfo : EIATTR_PARAM_CBANK
	.align		4
        /*0068*/ 	.byte	0x04, 0x0a
        /*006a*/ 	.short	(.L_103 - .L_102)
	.align		4
.L_102:
        /*006c*/ 	.word	index@(.nv.constant0._Z7cudaMinPiiPbS_)
        /*0070*/ 	.short	0x0380
        /*0072*/ 	.short	0x0020


	//----- nvinfo : EIATTR_SW_WAR
	.align		4
.L_103:
        /*0074*/ 	.byte	0x04, 0x36
        /*0076*/ 	.short	(.L_105 - .L_104)
.L_104:
        /*0078*/ 	.word	0x00000008
.L_105:


//--------------------- .nv.info._Z10minComparePiiPb --------------------------
	.section	.nv.info._Z10minComparePiiPb,"",@"SHT_CUDA_INFO"
	.sectionflags	@""
	.align	4


	//----- nvinfo : EIATTR_CUDA_API_VERSION
	.align		4
        /*0000*/ 	.byte	0x04, 0x37
        /*0002*/ 	.short	(.L_107 - .L_106)
.L_106:
        /*0004*/ 	.word	0x00000082


	//----- nvinfo : EIATTR_KPARAM_INFO
	.align		4
.L_107:
        /*0008*/ 	.byte	0x04, 0x17
        /*000a*/ 	.short	(.L_109 - .L_108)
.L_108:
        /*000c*/ 	.word	0x00000000
        /*0010*/ 	.short	0x0002
        /*0012*/ 	.short	0x0010
        /*0014*/ 	.byte	0x00, 0xf5, 0x21, 0x00


	//----- nvinfo : EIATTR_KPARAM_INFO
	.align		4
.L_109:
        /*0018*/ 	.byte	0x04, 0x17
        /*001a*/ 	.short	(.L_111 - .L_110)
.L_110:
        /*001c*/ 	.word	0x00000000
        /*0020*/ 	.short	0x0001
        /*0022*/ 	.short	0x0008
        /*0024*/ 	.byte	0x00, 0xf0, 0x11, 0x00


	//----- nvinfo : EIATTR_KPARAM_INFO
	.align		4
.L_111:
        /*0028*/ 	.byte	0x04, 0x17
        /*002a*/ 	.short	(.L_113 - .L_112)
.L_112:
        /*002c*/ 	.word	0x00000000
        /*0030*/ 	.short	0x0000
        /*0032*/ 	.short	0x0000
        /*0034*/ 	.byte	0x00, 0xf5, 0x21, 0x00


	//----- nvinfo : EIATTR_SPARSE_MMA_MASK
	.align		4
.L_113:
        /*0038*/ 	.byte	0x03, 0x50
        /*003a*/ 	.short	0x0000


	//----- nvinfo : EIATTR_MAXREG_COUNT
	.align		4
        /*003c*/ 	.byte	0x03, 0x1b
        /*003e*/ 	.short	0x00ff


	//----- nvinfo : EIATTR_MERCURY_ISA_VERSION
	.align		4
        /*0040*/ 	.byte	0x03, 0x5f
        /*0042*/ 	.short	0x0101


	//----- nvinfo : EIATTR_VRC_CTA_INIT_COUNT
	.align		4
        /*0044*/ 	.byte	0x02, 0x4a
	.zero		1
	.zero		1


	//----- nvinfo : EIATTR_EXIT_INSTR_OFFSETS
	.align		4
        /*0048*/ 	.byte	0x04, 0x1c
        /*004a*/ 	.short	(.L_115 - .L_114)


	//   ....[0]....
.L_114:
        /*004c*/ 	.word	0x000000a0


	//   ....[1]....
        /*0050*/ 	.word	0x00000180


	//   ....[2]....
        /*0054*/ 	.word	0x000001b0


	//   ....[3]....
        /*0058*/ 	.word	0x00000200


	//----- nvinfo : EIATTR_CBANK_PARAM_SIZE
	.align		4
.L_115:
        /*005c*/ 	.byte	0x03, 0x19
        /*005e*/ 	.short	0x0018


	//----- nvinfo : EIATTR_PARAM_CBANK
	.align		4
        /*0060*/ 	.byte	0x04, 0x0a
        /*0062*/ 	.short	(.L_117 - .L_116)
	.align		4
.L_116:
        /*0064*/ 	.word	index@(.nv.constant0._Z10minComparePiiPb)
        /*0068*/ 	.short	0x0380
        /*006a*/ 	.short	0x0018


	//----- nvinfo : EIATTR_SW_WAR
	.align		4
.L_117:
        /*006c*/ 	.byte	0x04, 0x36
        /*006e*/ 	.short	(.L_119 - .L_118)
.L_118:
        /*0070*/ 	.word	0x00000008
.L_119:


//--------------------- .nv.callgraph             --------------------------
	.section	.nv.callgraph,"",@"SHT_CUDA_CALLGRAPH"
	.align	4
	.sectionentsize	8
	.align		4
        /*0000*/ 	.word	0x00000000
	.align		4
        /*0004*/ 	.word	0xffffffff
	.align		4
        /*0008*/ 	.word	0x00000000
	.align		4
        /*000c*/ 	.word	0xfffffffe
	.align		4
        /*0010*/ 	.word	0x00000000
	.align		4
        /*0014*/ 	.word	0xfffffffd
	.align		4
        /*0018*/ 	.word	0x00000000
	.align		4
        /*001c*/ 	.word	0xfffffffc


//--------------------- .text._Z10fillColumnPiS_S_ --------------------------
	.section	.text._Z10fillColumnPiS_S_,"ax",@progbits
	.align	128
        .global         _Z10fillColumnPiS_S_
        .type           _Z10fillColumnPiS_S_,@function
        .size           _Z10fillColumnPiS_S_,(.L_x_8 - _Z10fillColumnPiS_S_)
        .other          _Z10fillColumnPiS_S_,@"STO_CUDA_ENTRY STV_DEFAULT"
_Z10fillColumnPiS_S_:
.text._Z10fillColumnPiS_S_:
[----:B------:R-:W-:Y:S08]  /*0000*/  LDC R1, c[0x0][0x37c] ;  /* 0x0000df00ff017b82 */ /* 0x000ff00000000800 */
[----:B------:R-:W0:Y:S01]  /*0010*/  LDC.64 R4, c[0x0][0x390] ;  /* 0x0000e400ff047b82 */ /* 0x000e220000000a00 */
[----:B------:R-:W0:Y:S01]  /*0020*/  LDCU.64 UR4, c[0x0][0x358] ;  /* 0x00006b00ff0477ac */ /* 0x000e220008000a00 */
[----:B------:R-:W1:Y:S06]  /*0030*/  S2R R0, SR_TID.X ;  /* 0x0000000000007919 */ /* 0x000e6c0000002100 */
[----:B------:R-:W1:Y:S08]  /*0040*/  S2UR UR6, SR_CTAID.X ;  /* 0x00000000000679c3 */ /* 0x000e700000002500 */
[----:B------:R-:W1:Y:S01]  /*0050*/  LDC R9, c[0x0][0x360] ;  /* 0x0000d800ff097b82 */ /* 0x000e620000000800 */
[----:B0-----:R-:W2:Y:S07]  /*0060*/  LDG.E R7, desc[UR4][R4.64] ;  /* 0x0000000404077981 */ /* 0x001eae000c1e1900 */
[----:B------:R-:W0:Y:S01]  /*0070*/  LDC.64 R2, c[0x0][0x388] ;  /* 0x0000e200ff027b82 */ /* 0x000e220000000a00 */
[----:B------:R-:W-:Y:S01]  /*0080*/  BSSY.RECONVERGENT B0, `(.L_x_0) ;  /* 0x0000015000007945 */ /* 0x000fe20003800200 */
[----:B-1----:R-:W-:-:S05]  /*0090*/  IMAD R0, R9, UR6, R0 ;  /* 0x0000000609007c24 */ /* 0x002fca000f8e0200 */
[CC--:B--2---:R-:W-:Y:S02]  /*00a0*/  ISETP.NE.AND P0, PT, R0.reuse, R7.reuse, PT ;  /* 0x000000070000720c */ /* 0x0c4fe40003f05270 */
[----:B------:R-:W-:-:S05]  /*00b0*/  LEA R9, R0, R7, 0xa ;  /* 0x0000000700097211 */ /* 0x000fca00078e50ff */
[----:B0-----:R-:W-:-:S04]  /*00c0*/  IMAD.WIDE R2, R9, 0x4, R2 ;  /* 0x0000000409027825 */ /* 0x001fc800078e0202 */
[----:B------:R-:W-:Y:S02]  /*00d0*/  HFMA2 R9, -RZ, RZ, 0, 5.9604644775390625e-08 ;  /* 0x00000001ff097431 */ /* 0x000fe400000001ff */
[----:B------:R-:W-:Y:S05]  /*00e0*/  @!P0 BRA `(.L_x_1) ;  /* 0x0000000000388947 */ /* 0x000fea0003800000 */
[----:B------:R-:W0:Y:S01]  /*00f0*/  LDC.64 R4, c[0x0][0x380] ;  /* 0x0000e000ff047b82 */ /* 0x000e220000000a00 */
[----:B------:R-:W-:-:S04]  /*0100*/  LOP3.LUT R6, RZ, R0, RZ, 0x33, !PT ;  /* 0x00000000ff067212 */ /* 0x000fc800078e33ff */
[C---:B------:R-:W-:Y:S01]  /*0110*/  IADD3 R11, PT, PT, R7.reuse, R6, RZ ;  /* 0x00000006070b7210 */ /* 0x040fe20007ffe0ff */
[----:B0-----:R-:W-:-:S04]  /*0120*/  IMAD.WIDE R6, R7, 0x4, R4 ;  /* 0x0000000407067825 */ /* 0x001fc800078e0204 */
[----:B------:R-:W-:Y:S02]  /*0130*/  IMAD.WIDE R4, R11, 0x4, R4 ;  /* 0x000000040b047825 */ /* 0x000fe400078e0204 */
[----:B------:R-:W2:Y:S04]  /*0140*/  LDG.E R7, desc[UR4][R6.64] ;  /* 0x0000000406077981 */ /* 0x000ea8000c1e1900 */
[----:B------:R-:W2:Y:S02]  /*0150*/  LDG.E R4, desc[UR4][R4.64] ;  /* 0x0000000404047981 */ /* 0x000ea4000c1e1900 */
[----:B--2---:R-:W-:-:S13]  /*0160*/  ISETP.NE.AND P0, PT, R4, R7, PT ;  /* 0x000000070400720c */ /* 0x004fda0003f05270 */
[----:B------:R-:W-:Y:S05]  /*0170*/  @P0 BRA `(.L_x_1) ;  /* 0x0000000000140947 */ /* 0x000fea0003800000 */
[----:B------:R-:W0:Y:S01]  /*0180*/  LDC.64 R4, c[0x0][0x388] ;  /* 0x0000e200ff047b82 */ /* 0x000e220000000a00 */
[----:B------:R-:W-:-:S05]  /*0190*/  LEA R11, R0, R11, 0xa ;  /* 0x0000000b000b7211 */ /* 0x000fca00078e50ff */
[----:B0-----:R-:W-:-:S06]  /*01a0*/  IMAD.WIDE R4, R11, 0x4, R4 ;  /* 0x000000040b047825 */ /* 0x001fcc00078e0204 */
[----:B------:R-:W2:Y:S02]  /*01b0*/  LDG.E R4, desc[UR4][R4.64] ;  /* 0x0000000404047981 */ /* 0x000ea4000c1e1900 */
[----:B--2---:R-:W-:-:S07]  /*01c0*/  IADD3 R9, PT, PT, R4, 0x1, RZ ;  /* 0x0000000104097810 */ /* 0x004fce0007ffe0ff */
.L_x_1:
[----:B------:R-:W-:Y:S05]  /*01d0*/  BSYNC.RECONVERGENT B0 ;  /* 0x0000000000007941 */ /* 0x000fea0003800200 */
.L_x_0:
[----:B------:R-:W-:Y:S01]  /*01e0*/  STG.E desc[UR4][R2.64], R9 ;  /* 0x0000000902007986 */ /* 0x000fe2000c101904 */
[----:B------:R-:W-:Y:S05]  /*01f0*/  EXIT ;  /* 0x000000000000794d */ /* 0x000fea0003800000 */
.L_x_2:
[----:B------:R-:W-:-:S00]  /*0200*/  BRA `(.L_x_2) ;  /* 0xfffffffc00fc7947 */ /* 0x000fc0000383ffff */
[----:B------:R-:W-:-:S00]  /*0210*/  NOP ;  /* 0x0000000000007918 */ /* 0x000fc00000000000 */
        /* <DEDUP_REMOVED lines=14> */
.L_x_8:


//--------------------- .text._Z12cudaBoolFillPbi --------------------------
	.section	.text._Z12cudaBoolFillPbi,"ax",@progbits
	.align	128
        .global         _Z12cudaBoolFillPbi
        .type           _Z12cudaBoolFillPbi,@function
        .size           _Z12cudaBoolFillPbi,(.L_x_9 - _Z12cudaBoolFillPbi)
        .other          _Z12cudaBoolFillPbi,@"STO_CUDA_ENTRY STV_DEFAULT"
_Z12cudaBoolFillPbi:
.text._Z12cudaBoolFillPbi:
[----:B------:R-:W-:Y:S01]  /*0000*/  LDC R1, c[0x0][0x37c] ;  /* 0x0000df00ff017b82 */ /* 0x000fe20000000800 */
[----:B------:R-:W0:Y:S07]  /*0010*/  S2R R0, SR_TID.X ;  /* 0x0000000000007919 */ /* 0x000e2e0000002100 */
[----:B------:R-:W0:Y:S01]  /*0020*/  S2UR UR4, SR_CTAID.X ;  /* 0x00000000000479c3 */ /* 0x000e220000002500 */
[----:B------:R-:W1:Y:S07]  /*0030*/  LDCU UR5, c[0x0][0x388] ;  /* 0x00007100ff0577ac */ /* 0x000e6e0008000800 */
[----:B------:R-:W0:Y:S02]  /*0040*/  LDC R3, c[0x0][0x360] ;  /* 0x0000d800ff037b82 */ /* 0x000e240000000800 */
[----:B0-----:R-:W-:-:S05]  /*0050*/  IMAD R0, R3, UR4, R0 ;  /* 0x0000000403007c24 */ /* 0x001fca000f8e0200 */
[----:B-1----:R-:W-:-:S13]  /*0060*/  ISETP.GE.AND P0, PT, R0, UR5, PT ;  /* 0x0000000500007c0c */ /* 0x002fda000bf06270 */
[----:B------:R-:W-:Y:S05]  /*0070*/  @P0 EXIT ;  /* 0x000000000000094d */ /* 0x000fea0003800000 */
[----:B------:R-:W0:Y:S01]  /*0080*/  LDCU.64 UR6, c[0x0][0x380] ;  /* 0x00007000ff0677ac */ /* 0x000e220008000a00 */
[----:B------:R-:W-:Y:S01]  /*0090*/  IMAD.MOV.U32 R4, RZ, RZ, 0x1 ;  /* 0x00000001ff047424 */ /* 0x000fe200078e00ff */
[----:B------:R-:W1:Y:S01]  /*00a0*/  LDCU.64 UR4, c[0x0][0x358] ;  /* 0x00006b00ff0477ac */ /* 0x000e620008000a00 */
[----:B0-----:R-:W-:-:S04]  /*00b0*/  IADD3 R2, P0, PT, R0, UR6, RZ ;  /* 0x0000000600027c10 */ /* 0x001fc8000ff1e0ff */
[----:B------:R-:W-:Y:S02]  /*00c0*/  LEA.HI.X.SX32 R3, R0, UR7, 0x1, P0 ;  /* 0x0000000700037c11 */ /* 0x000fe400080f0eff */
[----:B------:R-:W-:-:S05]  /*00d0*/  PRMT R0, R4, 0x7610, R0 ;  /* 0x0000761004007816 */ /* 0x000fca0000000000 */
[----:B-1----:R-:W-:Y:S01]  /*00e0*/  STG.E.U8 desc[UR4][R2.64], R0 ;  /* 0x0000000002007986 */ /* 0x002fe2000c101104 */
[----:B------:R-:W-:Y:S05]  /*00f0*/  EXIT ;  /* 0x000000000000794d */ /* 0x000fea0003800000 */
.L_x_3:
        /* <DEDUP_REMOVED lines=16> */
.L_x_9:


//--------------------- .text._Z7cudaMaxPiPbS_    --------------------------
	.section	.text._Z7cudaMaxPiPbS_,"ax",@progbits
	.align	128
        .global         _Z7cudaMaxPiPbS_
        .type           _Z7cudaMaxPiPbS_,@function
        .size           _Z7cudaMaxPiPbS_,(.L_x_10 - _Z7cudaMaxPiPbS_)
        .other          _Z7cudaMaxPiPbS_,@"STO_CUDA_ENTRY STV_DEFAULT"
_Z7cudaMaxPiPbS_:
.text._Z7cudaMaxPiPbS_:
[----:B------:R-:W-:Y:S01]  /*0000*/  LDC R1, c[0x0][0x37c] ;  /* 0x0000df00ff017b82 */ /* 0x000fe20000000800 */
[----:B------:R-:W0:Y:S01]  /*0010*/  S2R R5, SR_CTAID.X ;  /* 0x0000000000057919 */ /* 0x000e220000002500 */
[----:B------:R-:W0:Y:S01]  /*0020*/  LDCU.64 UR6, c[0x0][0x388] ;  /* 0x00007100ff0677ac */ /* 0x000e220008000a00 */
[----:B------:R-:W1:Y:S01]  /*0030*/  LDCU.64 UR4, c[0x0][0x358] ;  /* 0x00006b00ff0477ac */ /* 0x000e620008000a00 */
[----:B0-----:R-:W-:-:S04]  /*0040*/  IADD3 R2, P0, PT, R5, UR6, RZ ;  /* 0x0000000605027c10 */ /* 0x001fc8000ff1e0ff */
[----:B------:R-:W-:-:S05]  /*0050*/  IADD3.X R3, PT, PT, RZ, UR7, RZ, P0, !PT ;  /* 0x00000007ff037c10 */ /* 0x000fca00087fe4ff */
[----:B-1----:R-:W2:Y:S02]  /*0060*/  LDG.E.U8 R2, desc[UR4][R2.64] ;  /* 0x0000000402027981 */ /* 0x002ea4000c1e1100 */
[----:B--2---:R-:W-:-:S13]  /*0070*/  ISETP.NE.AND P0, PT, R2, RZ, PT ;  /* 0x000000ff0200720c */ /* 0x004fda0003f05270 */
[----:B------:R-:W-:Y:S05]  /*0080*/  @!P0 EXIT ;  /* 0x000000000000894d */ /* 0x000fea0003800000 */
[----:B------:R-:W0:Y:S02]  /*0090*/  LDC.64 R2, c[0x0][0x380] ;  /* 0x0000e000ff027b82 */ /* 0x000e240000000a00 */
[----:B0-----:R-:W-:-:S06]  /*00a0*/  IMAD.WIDE.U32 R2, R5, 0x4, R2 ;  /* 0x0000000405027825 */ /* 0x001fcc00078e0002 */
[----:B------:R-:W2:Y:S01]  /*00b0*/  LDG.E R3, desc[UR4][R2.64] ;  /* 0x0000000402037981 */ /* 0x000ea2000c1e1900 */
[----:B------:R-:W2:Y:S03]  /*00c0*/  LDC.64 R4, c[0x0][0x390] ;  /* 0x0000e400ff047b82 */ /* 0x000ea60000000a00 */
[----:B--2---:R-:W-:Y:S01]  /*00d0*/  STG.E desc[UR4][R4.64], R3 ;  /* 0x0000000304007986 */ /* 0x004fe2000c101904 */
[----:B------:R-:W-:Y:S05]  /*00e0*/  EXIT ;  /* 0x000000000000794d */ /* 0x000fea0003800000 */
.L_x_4:
        /* <DEDUP_REMOVED lines=9> */
.L_x_10:


//--------------------- .text._Z10maxComparePiPb  --------------------------
	.section	.text._Z10maxComparePiPb,"ax",@progbits
	.align	128
        .global         _Z10maxComparePiPb
        .type           _Z10maxComparePiPb,@function
        .size           _Z10maxComparePiPb,(.L_x_11 - _Z10maxComparePiPb)
        .other          _Z10maxComparePiPb,@"STO_CUDA_ENTRY STV_DEFAULT"
_Z10maxComparePiPb:
.text._Z10maxComparePiPb:
[----:B------:R-:W-:Y:S01]  /*0000*/  LDC R1, c[0x0][0x37c] ;  /* 0x0000df00ff017b82 */ /* 0x000fe20000000800 */
[----:B------:R-:W0:Y:S07]  /*0010*/  S2R R7, SR_TID.X ;  /* 0x0000000000077919 */ /* 0x000e2e0000002100 */
[----:B------:R-:W0:Y:S01]  /*0020*/  S2UR UR4, SR_CTAID.X ;  /* 0x00000000000479c3 */ /* 0x000e220000002500 */
[----:B------:R-:W1:Y:S07]  /*0030*/  S2R R2, SR_TID.Y ;  /* 0x0000000000027919 */ /* 0x000e6e0000002200 */
[----:B------:R-:W0:Y:S08]  /*0040*/  LDC R0, c[0x0][0x360] ;  /* 0x0000d800ff007b82 */ /* 0x000e300000000800 */
[----:B------:R-:W1:Y:S08]  /*0050*/  S2UR UR5, SR_CTAID.Y ;  /* 0x00000000000579c3 */ /* 0x000e700000002600 */
[----:B------:R-:W1:Y:S01]  /*0060*/  LDC R3, c[0x0][0x364] ;  /* 0x0000d900ff037b82 */ /* 0x000e620000000800 */
[----:B0-----:R-:W-:-:S02]  /*0070*/  IMAD R7, R0, UR4, R7 ;  /* 0x0000000400077c24 */ /* 0x001fc4000f8e0207 */
[----:B-1----:R-:W-:-:S05]  /*0080*/  IMAD R0, R3, UR5, R2 ;  /* 0x0000000503007c24 */ /* 0x002fca000f8e0202 */
[----:B------:R-:W-:-:S13]  /*0090*/  ISETP.NE.AND P0, PT, R7, R0, PT ;  /* 0x000000000700720c */ /* 0x000fda0003f05270 */
[----:B------:R-:W-:Y:S05]  /*00a0*/  @!P0 EXIT ;  /* 0x000000000000894d */ /* 0x000fea0003800000 */
[----:B------:R-:W0:Y:S01]  /*00b0*/  LDC.64 R4, c[0x0][0x380] ;  /* 0x0000e000ff047b82 */ /* 0x000e220000000a00 */
[----:B------:R-:W1:Y:S01]  /*00c0*/  LDCU.64 UR4, c[0x0][0x358] ;  /* 0x00006b00ff0477ac */ /* 0x000e620008000a00 */
[----:B0-----:R-:W-:-:S04]  /*00d0*/  IMAD.WIDE R2, R7, 0x4, R4 ;  /* 0x0000000407027825 */ /* 0x001fc800078e0204 */
[----:B------:R-:W-:Y:S02]  /*00e0*/  IMAD.WIDE.U32 R4, R0, 0x4, R4 ;  /* 0x0000000400047825 */ /* 0x000fe400078e0004 */
[----:B-1----:R-:W2:Y:S04]  /*00f0*/  LDG.E R2, desc[UR4][R2.64] ;  /* 0x0000000402027981 */ /* 0x002ea8000c1e1900 */
[----:B------:R-:W2:Y:S02]  /*0100*/  LDG.E R5, desc[UR4][R4.64] ;  /* 0x0000000404057981 */ /* 0x000ea4000c1e1900 */
[----:B--2---:R-:W-:-:S13]  /*0110*/  ISETP.GE.AND P0, PT, R2, R5, PT ;  /* 0x000000050200720c */ /* 0x004fda0003f06270 */
[----:B------:R-:W-:Y:S05]  /*0120*/  @P0 EXIT ;  /* 0x000000000000094d */ /* 0x000fea0003800000 */
[----:B------:R-:W0:Y:S02]  /*0130*/  LDCU.64 UR6, c[0x0][0x388] ;  /* 0x00007100ff0677ac */ /* 0x000e240008000a00 */
[----:B0-----:R-:W-:-:S04]  /*0140*/  IADD3 R2, P0, PT, R7, UR6, RZ ;  /* 0x0000000607027c10 */ /* 0x001fc8000ff1e0ff */
[----:B------:R-:W-:-:S05]  /*0150*/  LEA.HI.X.SX32 R3, R7, UR7, 0x1, P0 ;  /* 0x0000000707037c11 */ /* 0x000fca00080f0eff */
[----:B------:R-:W-:Y:S01]  /*0160*/  STG.E.U8 desc[UR4][R2.64], RZ ;  /* 0x000000ff02007986 */ /* 0x000fe2000c101104 */
[----:B------:R-:W-:Y:S05]  /*0170*/  EXIT ;  /* 0x000000000000794d */ /* 0x000fea0003800000 */
.L_x_5:
        /* <DEDUP_REMOVED lines=16> */
.L_x_11:


//--------------------- .text._Z7cudaMinPiiPbS_   --------------------------
	.section	.text._Z7cudaMinPiiPbS_,"ax",@progbits
	.align	128
        .global         _Z7cudaMinPiiPbS_
        .type           _Z7cudaMinPiiPbS_,@function
        .size           _Z7cudaMinPiiPbS_,(.L_x_12 - _Z7cudaMinPiiPbS_)
        .other          _Z7cudaMinPiiPbS_,@"STO_CUDA_ENTRY STV_DEFAULT"
_Z7cudaMinPiiPbS_:
.text._Z7cudaMinPiiPbS_:
[----:B------:R-:W-:Y:S01]  /*0000*/  LDC R1, c[0x0][0x37c] ;  /* 0x0000df00ff017b82 */ /* 0x000fe20000000800 */
[----:B------:R-:W0:Y:S01]  /*0010*/  S2R R5, SR_CTAID.X ;  /* 0x0000000000057919 */ /* 0x000e220000002500 */
[----:B------:R-:W0:Y:S01]  /*0020*/  LDCU.64 UR6, c[0x0][0x390] ;  /* 0x00007200ff0677ac */ /* 0x000e220008000a00 */
[----:B------:R-:W1:Y:S01]  /*0030*/  LDCU.64 UR4, c[0x0][0x358] ;  /* 0x00006b00ff0477ac */ /* 0x000e620008000a00 */
[----:B0-----:R-:W-:-:S05]  /*0040*/  IADD3 R2, P0, PT, R5, UR6, RZ ;  /* 0x0000000605027c10 */ /* 0x001fca000ff1e0ff */
[----:B------:R-:W-:-:S05]  /*0050*/  IMAD.X R3, RZ, RZ, UR7, P0 ;  /* 0x00000007ff037e24 */ /* 0x000fca00080e06ff */
[----:B-1----:R-:W2:Y:S02]  /*0060*/  LDG.E.U8 R2, desc[UR4][R2.64] ;  /* 0x0000000402027981 */ /* 0x002ea4000c1e1100 */
[----:B--2---:R-:W-:-:S13]  /*0070*/  ISETP.NE.AND P0, PT, R2, RZ, PT ;  /* 0x000000ff0200720c */ /* 0x004fda0003f05270 */
[----:B------:R-:W-:Y:S05]  /*0080*/  @!P0 EXIT ;  /* 0x000000000000894d */ /* 0x000fea0003800000 */
[----:B------:R-:W0:Y:S08]  /*0090*/  LDC R0, c[0x0][0x388] ;  /* 0x0000e200ff007b82 */ /* 0x000e300000000800 */
[----:B------:R-:W1:Y:S01]  /*00a0*/  LDC.64 R2, c[0x0][0x380] ;  /* 0x0000e000ff027b82 */ /* 0x000e620000000a00 */
[----:B0-----:R-:W-:-:S05]  /*00b0*/  LEA R5, R5, R0, 0xa ;  /* 0x0000000005057211 */ /* 0x001fca00078e50ff */
[----:B-1----:R-:W-:-:S06]  /*00c0*/  IMAD.WIDE R2, R5, 0x4, R2 ;  /* 0x0000000405027825 */ /* 0x002fcc00078e0202 */
[----:B------:R-:W2:Y:S01]  /*00d0*/  LDG.E R3, desc[UR4][R2.64] ;  /* 0x0000000402037981 */ /* 0x000ea2000c1e1900 */
[----:B------:R-:W2:Y:S03]  /*00e0*/  LDC.64 R4, c[0x0][0x398] ;  /* 0x0000e600ff047b82 */ /* 0x000ea60000000a00 */
[----:B--2---:R-:W-:Y:S01]  /*00f0*/  STG.E desc[UR4][R4.64], R3 ;  /* 0x0000000304007986 */ /* 0x004fe2000c101904 */
[----:B------:R-:W-:Y:S05]  /*0100*/  EXIT ;  /* 0x000000000000794d */ /* 0x000fea0003800000 */
.L_x_6:
        /* <DEDUP_REMOVED lines=15> */
.L_x_12:


//--------------------- .text._Z10minComparePiiPb --------------------------
	.section	.text._Z10minComparePiiPb,"ax",@progbits
	.align	128
        .global         _Z10minComparePiiPb
        .type           _Z10minComparePiiPb,@function
        .size           _Z10minComparePiiPb,(.L_x_13 - _Z10minComparePiiPb)
        .other          _Z10minComparePiiPb,@"STO_CUDA_ENTRY STV_DEFAULT"
_Z10minComparePiiPb:
.text._Z10minComparePiiPb:
[----:B------:R-:W-:Y:S01]  /*0000*/  LDC R1, c[0x0][0x37c] ;  /* 0x0000df00ff017b82 */ /* 0x000fe20000000800 */
[----:B------:R-:W0:Y:S07]  /*0010*/  S2R R0, SR_TID.X ;  /* 0x0000000000007919 */ /* 0x000e2e0000002100 */
[----:B------:R-:W0:Y:S01]  /*0020*/  LDC R3, c[0x0][0x360] ;  /* 0x0000d800ff037b82 */ /* 0x000e220000000800 */
[----:B------:R-:W1:Y:S07]  /*0030*/  S2R R7, SR_TID.Y ;  /* 0x0000000000077919 */ /* 0x000e6e0000002200 */
[----:B------:R-:W0:Y:S08]  /*0040*/  S2UR UR4, SR_CTAID.X ;  /* 0x00000000000479c3 */ /* 0x000e300000002500 */
[----:B------:R-:W1:Y:S08]  /*0050*/  S2UR UR5, SR_CTAID.Y ;  /* 0x00000000000579c3 */ /* 0x000e700000002600 */
[----:B------:R-:W1:Y:S01]  /*0060*/  LDC R2, c[0x0][0x364] ;  /* 0x0000d900ff027b82 */ /* 0x000e620000000800 */
[----:B0-----:R-:W-:-:S02]  /*0070*/  IMAD R0, R3, UR4, R0 ;  /* 0x0000000403007c24 */ /* 0x001fc4000f8e0200 */
[----:B-1----:R-:W-:-:S05]  /*0080*/  IMAD R7, R2, UR5, R7 ;  /* 0x0000000502077c24 */ /* 0x002fca000f8e0207 */
[----:B------:R-:W-:-:S13]  /*0090*/  ISETP.NE.AND P0, PT, R0, R7, PT ;  /* 0x000000070000720c */ /* 0x000fda0003f05270 */
[----:B------:R-:W-:Y:S05]  /*00a0*/  @!P0 EXIT ;  /* 0x000000000000894d */ /* 0x000fea0003800000 */
[----:B------:R-:W0:Y:S01]  /*00b0*/  LDC.64 R4, c[0x0][0x380] ;  /* 0x0000e000ff047b82 */ /* 0x000e220000000a00 */
[----:B------:R-:W1:Y:S01]  /*00c0*/  LDCU UR6, c[0x0][0x388] ;  /* 0x00007100ff0677ac */ /* 0x000e620008000800 */
[----:B------:R-:W2:Y:S01]  /*00d0*/  LDCU.64 UR4, c[0x0][0x358] ;  /* 0x00006b00ff0477ac */ /* 0x000ea20008000a00 */
[----:B-1----:R-:W-:-:S05]  /*00e0*/  LEA R3, R0, UR6, 0xa ;  /* 0x0000000600037c11 */ /* 0x002fca000f8e50ff */
[----:B0-----:R-:W-:-:S06]  /*00f0*/  IMAD.WIDE R2, R3, 0x4, R4 ;  /* 0x0000000403027825 */ /* 0x001fcc00078e0204 */
[----:B--2---:R-:W2:Y:S01]  /*0100*/  LDG.E R2, desc[UR4][R2.64] ;  /* 0x0000000402027981 */ /* 0x004ea2000c1e1900 */
[----:B------:R-:W-:-:S05]  /*0110*/  LEA R9, R7, UR6, 0xa ;  /* 0x0000000607097c11 */ /* 0x000fca000f8e50ff */
[----:B------:R-:W-:Y:S01]  /*0120*/  IMAD.WIDE R4, R9, 0x4, R4 ;  /* 0x0000000409047825 */ /* 0x000fe200078e0204 */
[----:B--2---:R-:W-:-:S13]  /*0130*/  ISETP.GT.U32.AND P0, PT, R2, 0x1, PT ;  /* 0x000000010200780c */ /* 0x004fda0003f04070 */
[----:B------:R-:W0:Y:S02]  /*0140*/  @!P0 LDC.64 R10, c[0x0][0x390] ;  /* 0x0000e400ff0a8b82 */ /* 0x000e240000000a00 */
[----:B0-----:R-:W-:-:S04]  /*0150*/  @!P0 IADD3 R6, P1, PT, R0, R10, RZ ;  /* 0x0000000a00068210 */ /* 0x001fc80007f3e0ff */
[----:B------:R-:W-:-:S05]  /*0160*/  @!P0 LEA.HI.X.SX32 R7, R0, R11, 0x1, P1 ;  /* 0x0000000b00078211 */ /* 0x000fca00008f0eff */
[----:B------:R0:W-:Y:S01]  /*0170*/  @!P0 STG.E.U8 desc[UR4][R6.64], RZ ;  /* 0x000000ff06008986 */ /* 0x0001e2000c101104 */
[----:B------:R-:W-:Y:S05]  /*0180*/  @!P0 EXIT ;  /* 0x000000000000894d */ /* 0x000fea0003800000 */
[----:B------:R-:W2:Y:S02]  /*0190*/  LDG.E R5, desc[UR4][R4.64] ;  /* 0x0000000404057981 */ /* 0x000ea4000c1e1900 */
[----:B--2---:R-:W-:-:S13]  /*01a0*/  ISETP.GT.AND P0, PT, R2, R5, PT ;  /* 0x000000050200720c */ /* 0x004fda0003f04270 */
[----:B------:R-:W-:Y:S05]  /*01b0*/  @!P0 EXIT ;  /* 0x000000000000894d */ /* 0x000fea0003800000 */
[----:B------:R-:W1:Y:S02]  /*01c0*/  LDCU.64 UR6, c[0x0][0x390] ;  /* 0x00007200ff0677ac */ /* 0x000e640008000a00 */
[----:B-1----:R-:W-:-:S04]  /*01d0*/  IADD3 R2, P0, PT, R0, UR6, RZ ;  /* 0x0000000600027c10 */ /* 0x002fc8000ff1e0ff */
[----:B------:R-:W-:-:S05]  /*01e0*/  LEA.HI.X.SX32 R3, R0, UR7, 0x1, P0 ;  /* 0x0000000700037c11 */ /* 0x000fca00080f0eff */
[----:B------:R-:W-:Y:S01]  /*01f0*/  STG.E.U8 desc[UR4][R2.64], RZ ;  /* 0x000000ff02007986 */ /* 0x000fe2000c101104 */
[----:B------:R-:W-:Y:S05]  /*0200*/  EXIT ;  /* 0x000000000000794d */ /* 0x000fea0003800000 */
.L_x_7:
        /* <DEDUP_REMOVED lines=15> */
.L_x_13:


//--------------------- .nv.shared.reserved.0     --------------------------
	.section	.nv.shared.reserved.0,"aw",@nobits
	.weak		__nv_reservedSMEM_offset_0_alias
	.size		__nv_reservedSMEM_offset_0_alias, 0, 64
	.other		__nv_reservedSMEM_offset_0_alias,@"STO_CUDA_RESERVED_SHARED STV_DEFAULT"
__nv_reservedSMEM_offset_0_alias:
	.zero		0
	.zero		64


//--------------------- .nv.constant0._Z10fillColumnPiS_S_ --------------------------
	.section	.nv.constant0._Z10fillColumnPiS_S_,"a",@progbits
	.sectionflags	@""
	.align	4
.nv.constant0._Z10fillColumnPiS_S_:
	.zero		920


//--------------------- .nv.constant0._Z12cudaBoolFillPbi --------------------------
	.section	.nv.constant0._Z12cudaBoolFillPbi,"a",@progbits
	.sectionflags	@""
	.align	4
.nv.constant0._Z12cudaBoolFillPbi:
	.zero		908


//--------------------- .nv.constant0._Z7cudaMaxPiPbS_ --------------------------
	.section	.nv.constant0._Z7cudaMaxPiPbS_,"a",@progbits
	.sectionflags	@""
	.align	4
.nv.constant0._Z7cudaMaxPiPbS_:
	.zero		920


//--------------------- .nv.constant0._Z10maxComparePiPb --------------------------
	.section	.nv.constant0._Z10maxComparePiPb,"a",@progbits
	.sectionflags	@""
	.align	4
.nv.constant0._Z10maxComparePiPb:
	.zero		912


//--------------------- .nv.constant0._Z7cudaMinPiiPbS_ --------------------------
	.section	.nv.constant0._Z7cudaMinPiiPbS_,"a",@progbits
	.sectionflags	@""
	.align	4
.nv.constant0._Z7cudaMinPiiPbS_:
	.zero		928


//--------------------- .nv.constant0._Z10minComparePiiPb --------------------------
	.section	.nv.constant0._Z10minComparePiiPb,"a",@progbits
	.sectionflags	@""
	.align	4
.nv.constant0._Z10minComparePiiPb:
	.zero		920


//--------------------- SYMBOLS --------------------------

	.type		.nv.reservedSmem.offset0,@object
	.size		.nv.reservedSmem.offset0,0x4
